	.headerflags	@"EF_CUDA_TEXMODE_UNIFIED EF_CUDA_64BIT_ADDRESS EF_CUDA_ACCELERATORS EF_CUDA_SM90 EF_CUDA_VIRTUAL_SM(EF_CUDA_SM90)"
	.elftype	@"ET_EXEC"


//--------------------- .nv.info                  --------------------------
	.section	.nv.info,"",@"SHT_CUDA_INFO"
	.align	4


	//----- nvinfo : EIATTR_REGCOUNT
	.align		4
        /*0000*/ 	.byte	0x04, 0x2f
        /*0002*/ 	.short	(.L_2 - .L_1)
	.align		4
.L_1:
        /*0004*/ 	.word	index@(triton_)
        /*0008*/ 	.word	0x00000020


	//----- nvinfo : EIATTR_MIN_STACK_SIZE
	.align		4
.L_2:
        /*000c*/ 	.byte	0x04, 0x12
        /*000e*/ 	.short	(.L_4 - .L_3)
	.align		4
.L_3:
        /*0010*/ 	.word	index@(triton_)
        /*0014*/ 	.word	0x00000000


	//----- nvinfo : EIATTR_FRAME_SIZE
	.align		4
.L_4:
        /*0018*/ 	.byte	0x04, 0x11
        /*001a*/ 	.short	(.L_6 - .L_5)
	.align		4
.L_5:
        /*001c*/ 	.word	index@(triton_)
        /*0020*/ 	.word	0x00000000


	//----- nvinfo : EIATTR_MIN_STACK_SIZE
	.align		4
.L_6:
        /*0024*/ 	.byte	0x04, 0x12
        /*0026*/ 	.short	(.L_8 - .L_7)
	.align		4
.L_7:
        /*0028*/ 	.word	index@(triton_)
        /*002c*/ 	.word	0x00000000
.L_8:


//--------------------- .nv.info.triton_          --------------------------
	.section	.nv.info.triton_,"",@"SHT_CUDA_INFO"
	.sectionflags	@""
	.align	4


	//----- nvinfo : EIATTR_CUDA_API_VERSION
	.align		4
        /*0000*/ 	.byte	0x04, 0x37
        /*0002*/ 	.short	(.L_10 - .L_9)
.L_9:
        /*0004*/ 	.word	0x0000007c


	//----- nvinfo : EIATTR_KPARAM_INFO
	.align		4
.L_10:
        /*0008*/ 	.byte	0x04, 0x17
        /*000a*/ 	.short	(.L_12 - .L_11)
.L_11:
        /*000c*/ 	.word	0x00000000
        /*0010*/ 	.short	0x0007
        /*0012*/ 	.short	0x0034
        /*0014*/ 	.byte	0x00, 0xf0, 0x11, 0x00


	//----- nvinfo : EIATTR_KPARAM_INFO
	.align		4
.L_12:
        /*0018*/ 	.byte	0x04, 0x17
        /*001a*/ 	.short	(.L_14 - .L_13)
.L_13:
        /*001c*/ 	.word	0x00000000
        /*0020*/ 	.short	0x0006
        /*0022*/ 	.short	0x0030
        /*0024*/ 	.byte	0x00, 0xf0, 0x11, 0x00


	//----- nvinfo : EIATTR_KPARAM_INFO
	.align		4
.L_14:
        /*0028*/ 	.byte	0x04, 0x17
        /*002a*/ 	.short	(.L_16 - .L_15)
.L_15:
        /*002c*/ 	.word	0x00000000
        /*0030*/ 	.short	0x0005
        /*0032*/ 	.short	0x0028
        /*0034*/ 	.byte	0x00, 0xf0, 0x21, 0x00


	//----- nvinfo : EIATTR_KPARAM_INFO
	.align		4
.L_16:
        /*0038*/ 	.byte	0x04, 0x17
        /*003a*/ 	.short	(.L_18 - .L_17)
.L_17:
        /*003c*/ 	.word	0x00000000
        /*0040*/ 	.short	0x0004
        /*0042*/ 	.short	0x0020
        /*0044*/ 	.byte	0x00, 0xf0, 0x21, 0x00


	//----- nvinfo : EIATTR_KPARAM_INFO
	.align		4
.L_18:
        /*0048*/ 	.byte	0x04, 0x17
        /*004a*/ 	.short	(.L_20 - .L_19)
.L_19:
        /*004c*/ 	.word	0x00000000
        /*0050*/ 	.short	0x0003
        /*0052*/ 	.short	0x0018
        /*0054*/ 	.byte	0x00, 0xf0, 0x21, 0x00


	//----- nvinfo : EIATTR_KPARAM_INFO
	.align		4
.L_20:
        /*0058*/ 	.byte	0x04, 0x17
        /*005a*/ 	.short	(.L_22 - .L_21)
.L_21:
        /*005c*/ 	.word	0x00000000
        /*0060*/ 	.short	0x0002
        /*0062*/ 	.short	0x0010
        /*0064*/ 	.byte	0x00, 0xf0, 0x21, 0x00


	//----- nvinfo : EIATTR_KPARAM_INFO
	.align		4
.L_22:
        /*0068*/ 	.byte	0x04, 0x17
        /*006a*/ 	.short	(.L_24 - .L_23)
.L_23:
        /*006c*/ 	.word	0x00000000
        /*0070*/ 	.short	0x0001
        /*0072*/ 	.short	0x0008
        /*0074*/ 	.byte	0x00, 0xf0, 0x21, 0x00


	//----- nvinfo : EIATTR_KPARAM_INFO
	.align		4
.L_24:
        /*0078*/ 	.byte	0x04, 0x17
        /*007a*/ 	.short	(.L_26 - .L_25)
.L_25:
        /*007c*/ 	.word	0x00000000
        /*0080*/ 	.short	0x0000
        /*0082*/ 	.short	0x0000
        /*0084*/ 	.byte	0x00, 0xf0, 0x21, 0x00


	//----- nvinfo : EIATTR_SPARSE_MMA_MASK
	.align		4
.L_26:
        /*0088*/ 	.byte	0x03, 0x50
        /*008a*/ 	.short	0x0000


	//----- nvinfo : EIATTR_MAXREG_COUNT
	.align		4
        /*008c*/ 	.byte	0x03, 0x1b
        /*008e*/ 	.short	0x0080


	//----- nvinfo : EIATTR_COOP_GROUP_MASK_REGIDS
	.align		4
        /*0090*/ 	.byte	0x04, 0x29
        /*0092*/ 	.short	(.L_28 - .L_27)


	//   ....[0]....
.L_27:
        /*0094*/ 	.word	0xffffffff


	//   ....[1]....
        /*0098*/ 	.word	0xffffffff


	//   ....[2]....
        /*009c*/ 	.word	0xffffffff


	//   ....[3]....
        /*00a0*/ 	.word	0xffffffff


	//   ....[4]....
        /*00a4*/ 	.word	0xffffffff


	//   ....[5]....
        /*00a8*/ 	.word	0xffffffff


	//   ....[6]....
        /*00ac*/ 	.word	0xffffffff


	//   ....[7]....
        /*00b0*/ 	.word	0xffffffff


	//   ....[8]....
        /*00b4*/ 	.word	0xffffffff


	//   ....[9]....
        /*00b8*/ 	.word	0xffffffff


	//   ....[10]....
        /*00bc*/ 	.word	0xffffffff


	//   ....[11]....
        /*00c0*/ 	.word	0xffffffff


	//   ....[12]....
        /*00c4*/ 	.word	0xffffffff


	//   ....[13]....
        /*00c8*/ 	.word	0xffffffff


	//   ....[14]....
        /*00cc*/ 	.word	0xffffffff


	//   ....[15]....
        /*00d0*/ 	.word	0xffffffff


	//   ....[16]....
        /*00d4*/ 	.word	0xffffffff


	//   ....[17]....
        /*00d8*/ 	.word	0xffffffff


	//   ....[18]....
        /*00dc*/ 	.word	0xffffffff


	//   ....[19]....
        /*00e0*/ 	.word	0xffffffff


	//   ....[20]....
        /*00e4*/ 	.word	0xffffffff


	//   ....[21]....
        /*00e8*/ 	.word	0xffffffff


	//----- nvinfo : EIATTR_COOP_GROUP_INSTR_OFFSETS
	.align		4
.L_28:
        /*00ec*/ 	.byte	0x04, 0x28
        /*00ee*/ 	.short	(.L_30 - .L_29)


	//   ....[0]....
.L_29:
        /*00f0*/ 	.word	0x00000ad0


	//   ....[1]....
        /*00f4*/ 	.word	0x00000b10


	//   ....[2]....
        /*00f8*/ 	.word	0x00000c20


	//   ....[3]....
        /*00fc*/ 	.word	0x00000c60


	//   ....[4]....
        /*0100*/ 	.word	0x00000d60


	//   ....[5]....
        /*0104*/ 	.word	0x00000da0


	//   ....[6]....
        /*0108*/ 	.word	0x00000e90


	//   ....[7]....
        /*010c*/ 	.word	0x00000ed0


	//   ....[8]....
        /*0110*/ 	.word	0x00000fe0


	//   ....[9]....
        /*0114*/ 	.word	0x00000ff0


	//   ....[10]....
        /*0118*/ 	.word	0x000011b0


	//   ....[11]....
        /*011c*/ 	.word	0x000011c0


	//   ....[12]....
        /*0120*/ 	.word	0x00001200


	//   ....[13]....
        /*0124*/ 	.word	0x00001250


	//   ....[14]....
        /*0128*/ 	.word	0x000012f0


	//   ....[15]....
        /*012c*/ 	.word	0x00001370


	//   ....[16]....
        /*0130*/ 	.word	0x000013b0


	//   ....[17]....
        /*0134*/ 	.word	0x00001460


	//   ....[18]....
        /*0138*/ 	.word	0x000014c0


	//   ....[19]....
        /*013c*/ 	.word	0x00001500


	//   ....[20]....
        /*0140*/ 	.word	0x000015f0


	//   ....[21]....
        /*0144*/ 	.word	0x00001620


	//----- nvinfo : EIATTR_EXIT_INSTR_OFFSETS
	.align		4
.L_30:
        /*0148*/ 	.byte	0x04, 0x1c
        /*014a*/ 	.short	(.L_32 - .L_31)


	//   ....[0]....
.L_31:
        /*014c*/ 	.word	0x00001b30


	//----- nvinfo : EIATTR_MAX_THREADS
	.align		4
.L_32:
        /*0150*/ 	.byte	0x04, 0x05
        /*0152*/ 	.short	(.L_34 - .L_33)
.L_33:
        /*0154*/ 	.word	0x00000200
        /*0158*/ 	.word	0x00000001
        /*015c*/ 	.word	0x00000001


	//----- nvinfo : EIATTR_CBANK_PARAM_SIZE
	.align		4
.L_34:
        /*0160*/ 	.byte	0x03, 0x19
        /*0162*/ 	.short	0x0038


	//----- nvinfo : EIATTR_PARAM_CBANK
	.align		4
        /*0164*/ 	.byte	0x04, 0x0a
        /*0166*/ 	.short	(.L_36 - .L_35)
	.align		4
.L_35:
        /*0168*/ 	.word	index@(.nv.constant0.triton_)
        /*016c*/ 	.short	0x0210
        /*016e*/ 	.short	0x0038


	//----- nvinfo : EIATTR_SW_WAR
	.align		4
.L_36:
        /*0170*/ 	.byte	0x04, 0x36
        /*0172*/ 	.short	(.L_38 - .L_37)
.L_37:
        /*0174*/ 	.word	0x00000008
.L_38:


//--------------------- .nv.callgraph             --------------------------
	.section	.nv.callgraph,"",@"SHT_CUDA_CALLGRAPH"
	.align	4
	.sectionentsize	8
	.align		4
        /*0000*/ 	.word	0x00000000
	.align		4
        /*0004*/ 	.word	0xffffffff
	.align		4
        /*0008*/ 	.word	0x00000000
	.align		4
        /*000c*/ 	.word	0xfffffffe
	.align		4
        /*0010*/ 	.word	0x00000000
	.align		4
        /*0014*/ 	.word	0xfffffffd
	.align		4
        /*0018*/ 	.word	0x00000000
	.align		4
        /*001c*/ 	.word	0xfffffffc


//--------------------- .nv.constant4             --------------------------
	.section	.nv.constant4,"a",@progbits
	.align	8
	.align		8
.nv.constant4:
        /*0000*/ 	.dword	_$_str


//--------------------- .text.triton_             --------------------------
	.section	.text.triton_,"ax",@progbits
	.sectionflags	@"SHF_BARRIERS=1"
	.align	128
        .global         triton_
        .type           triton_,@function
        .size           triton_,(.L_x_2 - triton_)
        .other          triton_,@"STO_CUDA_ENTRY STV_DEFAULT"
triton_:
.text.triton_:
[----:B------:R-:W0:Y:S01]  /*0000*/  LDC R1, c[0x0][0x28] ;  /* 0x00000a00ff017b82 */ /* 0x000e220000000800 */
[----:B------:R-:W1:Y:S07]  /*0010*/  S2R R14, SR_TID.X ;  /* 0x00000000000e7919 */ /* 0x000e6e0000002100 */
[----:B------:R-:W2:Y:S01]  /*0020*/  LDC.64 R12, c[0x0][0x220] ;  /* 0x00008800ff0c7b82 */ /* 0x000ea20000000a00 */
[----:B------:R-:W-:Y:S01]  /*0030*/  ULDC UR4, c[0x0][0x240] ;  /* 0x0000900000047ab9 */ /* 0x000fe20000000800 */
[----:B------:R-:W-:Y:S01]  /*0040*/  ULDC.64 UR6, c[0x0][0x208] ;  /* 0x0000820000067ab9 */ /* 0x000fe20000000a00 */
[----:B------:R-:W3:Y:S05]  /*0050*/  S2R R6, SR_CTAID.X ;  /* 0x0000000000067919 */ /* 0x000eea0000002500 */
[----:B------:R-:W4:Y:S08]  /*0060*/  LDC.64 R8, c[0x0][0x228] ;  /* 0x00008a00ff087b82 */ /* 0x000f300000000a00 */
[----:B------:R-:W5:Y:S08]  /*0070*/  LDC.64 R10, c[0x0][0x210] ;  /* 0x00008400ff0a7b82 */ /* 0x000f700000000a00 */
[----:B------:R-:W5:Y:S08]  /*0080*/  LDC.64 R2, c[0x0][0x230] ;  /* 0x00008c00ff027b82 */ /* 0x000f700000000a00 */
[----:B------:R-:W5:Y:S01]  /*0090*/  LDC.64 R4, c[0x0][0x218] ;  /* 0x00008600ff047b82 */ /* 0x000f620000000a00 */
[----:B-1----:R-:W-:Y:S01]  /*00a0*/  SHF.L.U32 R0, R14, 0x1, RZ ;  /* 0x000000010e007819 */ /* 0x002fe200000006ff */
[----:B------:R-:W-:Y:S01]  /*00b0*/  ULDC.64 UR8, c[0x0][0x220] ;  /* 0x0000880000087ab9 */ /* 0x000fe20000000a00 */
[----:B---3--:R-:W-:-:S02]  /*00c0*/  ISETP.GE.AND P1, PT, R6, UR4, PT ;  /* 0x0000000406007c0c */ /* 0x008fc4000bf26270 */
[----:B------:R-:W-:Y:S01]  /*00d0*/  LOP3.LUT R7, R0, 0x3fe, RZ, 0xc0, !PT ;  /* 0x000003fe00077812 */ /* 0x000fe200078ec0ff */
[----:B------:R-:W-:-:S04]  /*00e0*/  HFMA2.MMA R0, -RZ, RZ, 0, 0 ;  /* 0x00000000ff007435 */ /* 0x000fc800000001ff */
[----:B--2---:R-:W-:-:S04]  /*00f0*/  IMAD.WIDE.U32 R12, R7, 0x2, R12 ;  /* 0x00000002070c7825 */ /* 0x004fc800078e000c */
[----:B----4-:R-:W-:Y:S01]  /*0100*/  IMAD.WIDE.U32 R8, R7, 0x2, R8 ;  /* 0x0000000207087825 */ /* 0x010fe200078e0008 */
[----:B------:R-:W2:Y:S03]  /*0110*/  LDG.E.EL R24, desc[UR6][R12.64+0x3000] ;  /* 0x003000060c187981 */ /* 0x000ea6000c2e1900 */
[----:B------:R-:W-:Y:S01]  /*0120*/  IMAD R15, R6, 0xc00, R7 ;  /* 0x00000c00060f7824 */ /* 0x000fe200078e0207 */
[----:B------:R-:W3:Y:S03]  /*0130*/  LDG.E.EL R23, desc[UR6][R8.64+0x3000] ;  /* 0x0030000608177981 */ /* 0x000ee6000c2e1900 */
[----:B-----5:R-:W-:Y:S01]  /*0140*/  IMAD.WIDE R20, R15, 0x2, R10 ;  /* 0x000000020f147825 */ /* 0x020fe200078e020a */
[----:B------:R-:W-:-:S03]  /*0150*/  MOV R19, RZ ;  /* 0x000000ff00137202 */ /* 0x000fc60000000f00 */
[----:B0-----:R-:W-:Y:S01]  /*0160*/  IMAD.WIDE.U32 R2, R7, 0x2, R2 ;  /* 0x0000000207027825 */ /* 0x001fe200078e0002 */
[----:B------:R-:W4:Y:S03]  /*0170*/  @!P1 LDG.E.EF R0, desc[UR6][R20.64] ;  /* 0x0000000614009981 */ /* 0x000f26000c0e1900 */
[----:B------:R-:W-:Y:S01]  /*0180*/  IMAD.WIDE R6, R15, 0x2, R4 ;  /* 0x000000020f067825 */ /* 0x000fe200078e0204 */
[----:B------:R-:W5:Y:S04]  /*0190*/  LDG.E.EL R22, desc[UR6][R2.64] ;  /* 0x0000000602167981 */ /* 0x000f68000c2e1900 */
[----:B------:R0:W5:Y:S01]  /*01a0*/  @!P1 LDG.E.EF R19, desc[UR6][R6.64] ;  /* 0x0000000606139981 */ /* 0x000162000c0e1900 */
[----:B--2---:R-:W-:-:S02]  /*01b0*/  PRMT R25, R24, 0x7632, R25 ;  /* 0x0000763218197816 */ /* 0x004fc40000000019 */
[C---:B---3--:R-:W-:Y:S02]  /*01c0*/  PRMT R26, R23.reuse, 0x7632, R26 ;  /* 0x00007632171a7816 */ /* 0x048fe4000000001a */
[----:B------:R-:W-:Y:S02]  /*01d0*/  SHF.L.U32 R24, R24, 0x10, RZ ;  /* 0x0000001018187819 */ /* 0x000fe400000006ff */
[----:B------:R-:W-:Y:S02]  /*01e0*/  SHF.L.U32 R23, R23, 0x10, RZ ;  /* 0x0000001017177819 */ /* 0x000fe400000006ff */
[----:B------:R-:W-:Y:S02]  /*01f0*/  SHF.L.U32 R25, R25, 0x10, RZ ;  /* 0x0000001019197819 */ /* 0x000fe400000006ff */
[----:B------:R-:W-:Y:S02]  /*0200*/  SHF.L.U32 R26, R26, 0x10, RZ ;  /* 0x000000101a1a7819 */ /* 0x000fe400000006ff */
[----:B----4-:R-:W-:Y:S01]  /*0210*/  SEL R0, R0, RZ, !P1 ;  /* 0x000000ff00007207 */ /* 0x010fe20004800000 */
[----:B------:R-:W-:-:S02]  /*0220*/  FADD R23, R24, R23 ;  /* 0x0000001718177221 */ /* 0x000fc40000000000 */
[----:B------:R-:W-:Y:S01]  /*0230*/  FADD R24, R25, R26 ;  /* 0x0000001a19187221 */ /* 0x000fe20000000000 */
[----:B-----5:R-:W-:Y:S02]  /*0240*/  PRMT R25, R22, 0x7632, R25 ;  /* 0x0000763216197816 */ /* 0x020fe40000000019 */
[----:B0-----:R-:W-:Y:S02]  /*0250*/  PRMT R6, R0, 0x7632, R6 ;  /* 0x0000763200067816 */ /* 0x001fe40000000006 */
[----:B------:R-:W-:Y:S02]  /*0260*/  SEL R19, R19, RZ, !P1 ;  /* 0x000000ff13137207 */ /* 0x000fe40004800000 */
[----:B------:R-:W-:Y:S02]  /*0270*/  SHF.L.U32 R22, R22, 0x10, RZ ;  /* 0x0000001016167819 */ /* 0x000fe400000006ff */
[----:B------:R-:W-:Y:S02]  /*0280*/  SHF.L.U32 R7, R0, 0x10, RZ ;  /* 0x0000001000077819 */ /* 0x000fe400000006ff */
[----:B------:R-:W-:-:S02]  /*0290*/  SHF.L.U32 R25, R25, 0x10, RZ ;  /* 0x0000001019197819 */ /* 0x000fc400000006ff */
[----:B------:R-:W-:Y:S02]  /*02a0*/  SHF.L.U32 R6, R6, 0x10, RZ ;  /* 0x0000001006067819 */ /* 0x000fe400000006ff */
[----:B------:R-:W-:Y:S01]  /*02b0*/  PRMT R0, R19, 0x7632, R0 ;  /* 0x0000763213007816 */ /* 0x000fe20000000000 */
[----:B------:R-:W-:Y:S01]  /*02c0*/  FADD R22, R7, R22 ;  /* 0x0000001607167221 */ /* 0x000fe20000000000 */
[----:B------:R-:W-:Y:S01]  /*02d0*/  SHF.L.U32 R26, R19, 0x10, RZ ;  /* 0x00000010131a7819 */ /* 0x000fe200000006ff */
[----:B------:R-:W-:Y:S01]  /*02e0*/  FADD R19, R6, R25 ;  /* 0x0000001906137221 */ /* 0x000fe20000000000 */
[----:B------:R-:W-:-:S03]  /*02f0*/  SHF.L.U32 R7, R0, 0x10, RZ ;  /* 0x0000001000077819 */ /* 0x000fc600000006ff */
[----:B------:R-:W-:Y:S02]  /*0300*/  FFMA R0, R23, R22, R26 ;  /* 0x0000001617007223 */ /* 0x000fe4000000001a */
[----:B------:R-:W-:-:S05]  /*0310*/  FFMA R19, R24, R19, R7 ;  /* 0x0000001318137223 */ /* 0x000fca0000000007 */
[----:B------:R-:W-:Y:S01]  /*0320*/  F2FP.BF16.F32.PACK_AB R29, R19, R0 ;  /* 0x00000000131d723e */ /* 0x000fe200000010ff */
[----:B------:R-:W-:Y:S01]  /*0330*/  HFMA2.MMA R26, -RZ, RZ, 0, 0 ;  /* 0x00000000ff1a7435 */ /* 0x000fe200000001ff */
[----:B------:R-:W-:-:S03]  /*0340*/  IADD3 R23, R15, 0x400, RZ ;  /* 0x000004000f177810 */ /* 0x000fc60007ffe0ff */
[----:B------:R0:W-:Y:S04]  /*0350*/  @!P1 STG.E desc[UR6][R20.64], R29 ;  /* 0x0000001d14009986 */ /* 0x0001e8000c101906 */
[----:B------:R-:W0:Y:S04]  /*0360*/  LDG.E.EL R27, desc[UR6][R12.64+0x3800] ;  /* 0x003800060c1b7981 */ /* 0x000e28000c2e1900 */
[----:B------:R-:W2:Y:S01]  /*0370*/  LDG.E.EL R28, desc[UR6][R8.64+0x3800] ;  /* 0x00380006081c7981 */ /* 0x000ea2000c2e1900 */
[----:B------:R-:W-:Y:S01]  /*0380*/  IMAD.WIDE R6, R23, 0x2, R10 ;  /* 0x0000000217067825 */ /* 0x000fe200078e020a */
[----:B------:R-:W-:-:S02]  /*0390*/  MOV R25, RZ ;  /* 0x000000ff00197202 */ /* 0x000fc40000000f00 */
[----:B------:R-:W3:Y:S04]  /*03a0*/  LDG.E.EL R24, desc[UR6][R2.64+0x800] ;  /* 0x0008000602187981 */ /* 0x000ee8000c2e1900 */
[----:B------:R-:W4:Y:S01]  /*03b0*/  @!P1 LDG.E.EF R26, desc[UR6][R6.64] ;  /* 0x00000006061a9981 */ /* 0x000f22000c0e1900 */
[----:B------:R-:W-:-:S05]  /*03c0*/  IMAD.WIDE R22, R23, 0x2, R4 ;  /* 0x0000000217167825 */ /* 0x000fca00078e0204 */
[----:B------:R1:W5:Y:S01]  /*03d0*/  @!P1 LDG.E.EF R25, desc[UR6][R22.64] ;  /* 0x0000000616199981 */ /* 0x000362000c0e1900 */
[C---:B0-----:R-:W-:Y:S02]  /*03e0*/  SHF.L.U32 R21, R27.reuse, 0x10, RZ ;  /* 0x000000101b157819 */ /* 0x041fe400000006ff */
[----:B------:R-:W-:Y:S02]  /*03f0*/  PRMT R27, R27, 0x7632, R27 ;  /* 0x000076321b1b7816 */ /* 0x000fe4000000001b */
[C---:B--2---:R-:W-:Y:S02]  /*0400*/  SHF.L.U32 R20, R28.reuse, 0x10, RZ ;  /* 0x000000101c147819 */ /* 0x044fe400000006ff */
[----:B------:R-:W-:-:S03]  /*0410*/  PRMT R28, R28, 0x7632, R28 ;  /* 0x000076321c1c7816 */ /* 0x000fc6000000001c */
[----:B------:R-:W-:Y:S01]  /*0420*/  FADD R21, R21, R20 ;  /* 0x0000001415157221 */ /* 0x000fe20000000000 */
[----:B------:R-:W-:Y:S02]  /*0430*/  SHF.L.U32 R20, R27, 0x10, RZ ;  /* 0x000000101b147819 */ /* 0x000fe400000006ff */
[----:B------:R-:W-:Y:S02]  /*0440*/  SHF.L.U32 R27, R28, 0x10, RZ ;  /* 0x000000101c1b7819 */ /* 0x000fe400000006ff */
[----:B----4-:R-:W-:-:S03]  /*0450*/  SEL R26, R26, RZ, !P1 ;  /* 0x000000ff1a1a7207 */ /* 0x010fc60004800000 */
[----:B------:R-:W-:Y:S01]  /*0460*/  FADD R20, R20, R27 ;  /* 0x0000001b14147221 */ /* 0x000fe20000000000 */
[----:B---3--:R-:W-:Y:S02]  /*0470*/  SHF.L.U32 R27, R24, 0x10, RZ ;  /* 0x00000010181b7819 */ /* 0x008fe400000006ff */
[----:B-1----:R-:W-:Y:S02]  /*0480*/  SHF.L.U32 R22, R26, 0x10, RZ ;  /* 0x000000101a167819 */ /* 0x002fe400000006ff */
[----:B------:R-:W-:Y:S02]  /*0490*/  PRMT R24, R24, 0x7632, R24 ;  /* 0x0000763218187816 */ /* 0x000fe40000000018 */
[----:B------:R-:W-:Y:S02]  /*04a0*/  PRMT R26, R26, 0x7632, R26 ;  /* 0x000076321a1a7816 */ /* 0x000fe4000000001a */
[----:B------:R-:W-:Y:S02]  /*04b0*/  SHF.L.U32 R23, R24, 0x10, RZ ;  /* 0x0000001018177819 */ /* 0x000fe400000006ff */
[----:B------:R-:W-:-:S02]  /*04c0*/  SHF.L.U32 R26, R26, 0x10, RZ ;  /* 0x000000101a1a7819 */ /* 0x000fc400000006ff */
[----:B-----5:R-:W-:Y:S01]  /*04d0*/  SEL R25, R25, RZ, !P1 ;  /* 0x000000ff19197207 */ /* 0x020fe20004800000 */
[----:B------:R-:W-:Y:S02]  /*04e0*/  FADD R22, R22, R27 ;  /* 0x0000001b16167221 */ /* 0x000fe40000000000 */
[--C-:B------:R-:W-:Y:S01]  /*04f0*/  FADD R27, R26, R23.reuse ;  /* 0x000000171a1b7221 */ /* 0x100fe20000000000 */
[C---:B------:R-:W-:Y:S02]  /*0500*/  PRMT R23, R25.reuse, 0x7632, R23 ;  /* 0x0000763219177816 */ /* 0x040fe40000000017 */
[----:B------:R-:W-:Y:S02]  /*0510*/  SHF.L.U32 R24, R25, 0x10, RZ ;  /* 0x0000001019187819 */ /* 0x000fe400000006ff */
[----:B------:R-:W-:-:S03]  /*0520*/  SHF.L.U32 R23, R23, 0x10, RZ ;  /* 0x0000001017177819 */ /* 0x000fc600000006ff */
[----:B------:R-:W-:Y:S02]  /*0530*/  FFMA R21, R21, R22, R24 ;  /* 0x0000001615157223 */ /* 0x000fe40000000018 */
[----:B------:R-:W-:-:S05]  /*0540*/  FFMA R20, R20, R27, R23 ;  /* 0x0000001b14147223 */ /* 0x000fca0000000017 */
[----:B------:R-:W-:Y:S02]  /*0550*/  F2FP.BF16.F32.PACK_AB R27, R20, R21 ;  /* 0x00000015141b723e */ /* 0x000fe400000010ff */
[----:B------:R-:W-:-:S03]  /*0560*/  IADD3 R25, R15, 0x800, RZ ;  /* 0x000008000f197810 */ /* 0x000fc60007ffe0ff */
[----:B------:R0:W-:Y:S04]  /*0570*/  @!P1 STG.E desc[UR6][R6.64], R27 ;  /* 0x0000001b06009986 */ /* 0x0001e8000c101906 */
[----:B------:R-:W0:Y:S04]  /*0580*/  LDG.E.EL R12, desc[UR6][R12.64+0x4000] ;  /* 0x004000060c0c7981 */ /* 0x000e28000c2e1900 */
[----:B------:R1:W2:Y:S01]  /*0590*/  LDG.E.EL R8, desc[UR6][R8.64+0x4000] ;  /* 0x0040000608087981 */ /* 0x0002a2000c2e1900 */
[----:B------:R-:W-:Y:S01]  /*05a0*/  CS2R R22, SRZ ;  /* 0x0000000000167805 */ /* 0x000fe2000001ff00 */
[----:B------:R-:W-:-:S02]  /*05b0*/  IMAD.WIDE R10, R25, 0x2, R10 ;  /* 0x00000002190a7825 */ /* 0x000fc400078e020a */
[----:B------:R-:W3:Y:S02]  /*05c0*/  LDG.E.EL R3, desc[UR6][R2.64+0x1000] ;  /* 0x0010000602037981 */ /* 0x000ee4000c2e1900 */
[----:B------:R-:W-:Y:S02]  /*05d0*/  IMAD.WIDE R4, R25, 0x2, R4 ;  /* 0x0000000219047825 */ /* 0x000fe400078e0204 */
[----:B------:R-:W4:Y:S04]  /*05e0*/  @!P1 LDG.E.EF R23, desc[UR6][R10.64] ;  /* 0x000000060a179981 */ /* 0x000f28000c0e1900 */
[----:B------:R5:W3:Y:S01]  /*05f0*/  @!P1 LDG.E.EF R22, desc[UR6][R4.64] ;  /* 0x0000000604169981 */ /* 0x000ae2000c0e1900 */
[----:B------:R-:W-:-:S10]  /*0600*/  HFMA2.MMA R24, -RZ, RZ, 2, 0 ;  /* 0x40000000ff187435 */ /* 0x000fd400000001ff */
[----:B------:R-:W-:-:S04]  /*0610*/  FSEL R24, R24, 1, !P1 ;  /* 0x3f80000018187808 */ /* 0x000fc80004800000 */
[----:B-1----:R-:W1:Y:S01]  /*0620*/  MUFU.RCP R9, R24 ;  /* 0x0000001800097308 */ /* 0x002e620000001000 */
[----:B------:R-:W-:-:S05]  /*0630*/  FADD R13, R24, 1 ;  /* 0x3f800000180d7421 */ /* 0x000fca0000000000 */
[----:B-----5:R-:W-:Y:S02]  /*0640*/  FSEL R4, R13, 1, !P1 ;  /* 0x3f8000000d047808 */ /* 0x020fe40004800000 */
[----:B------:R-:W-:-:S04]  /*0650*/  FSEL R19, R19, RZ, !P1 ;  /* 0x000000ff13137208 */ /* 0x000fc80004800000 */
[----:B------:R-:W5:Y:S01]  /*0660*/  MUFU.RCP R4, R4 ;  /* 0x0000000400047308 */ /* 0x000f620000001000 */
[----:B------:R-:W1:Y:S01]  /*0670*/  S2UR UR5, SR_CgaCtaId ;  /* 0x00000000000579c3 */ /* 0x000e620000008800 */
[----:B------:R-:W-:Y:S02]  /*0680*/  UMOV UR4, 0x400 ;  /* 0x0000040000047882 */ /* 0x000fe40000000000 */
[----:B-1----:R-:W-:Y:S01]  /*0690*/  UPRMT UR4, UR5, 0x654, UR4 ;  /* 0x0000065405047896 */ /* 0x002fe20008000004 */
[----:B0-----:R-:W-:Y:S02]  /*06a0*/  SHF.L.U32 R7, R12, 0x10, RZ ;  /* 0x000000100c077819 */ /* 0x001fe400000006ff */
[----:B--2---:R-:W-:Y:S02]  /*06b0*/  SHF.L.U32 R6, R8, 0x10, RZ ;  /* 0x0000001008067819 */ /* 0x004fe400000006ff */
[----:B------:R-:W-:-:S03]  /*06c0*/  PRMT R12, R12, 0x7632, R12 ;  /* 0x000076320c0c7816 */ /* 0x000fc6000000000c */
[----:B------:R-:W-:Y:S01]  /*06d0*/  FADD R7, R7, R6 ;  /* 0x0000000607077221 */ /* 0x000fe20000000000 */
[----:B------:R-:W-:Y:S02]  /*06e0*/  FSEL R6, R13, RZ, !P1 ;  /* 0x000000ff0d067208 */ /* 0x000fe40004800000 */
[----:B------:R-:W-:Y:S02]  /*06f0*/  FSEL R13, R0, RZ, !P1 ;  /* 0x000000ff000d7208 */ /* 0x000fe40004800000 */
[----:B------:R-:W-:Y:S02]  /*0700*/  PRMT R8, R8, 0x7632, R8 ;  /* 0x0000763208087816 */ /* 0x000fe40000000008 */
[----:B----4-:R-:W-:Y:S01]  /*0710*/  SEL R23, R23, RZ, !P1 ;  /* 0x000000ff17177207 */ /* 0x010fe20004800000 */
[----:B------:R-:W-:Y:S01]  /*0720*/  FADD R0, -R13, R21 ;  /* 0x000000150d007221 */ /* 0x000fe20000000100 */
[----:B------:R-:W-:Y:S02]  /*0730*/  SHF.L.U32 R12, R12, 0x10, RZ ;  /* 0x000000100c0c7819 */ /* 0x000fe400000006ff */
[----:B------:R-:W-:-:S02]  /*0740*/  SHF.L.U32 R5, R8, 0x10, RZ ;  /* 0x0000001008057819 */ /* 0x000fc400000006ff */
[----:B---3--:R-:W-:Y:S02]  /*0750*/  SHF.L.U32 R25, R3, 0x10, RZ ;  /* 0x0000001003197819 */ /* 0x008fe400000006ff */
[----:B------:R-:W-:Y:S01]  /*0760*/  SHF.L.U32 R2, R23, 0x10, RZ ;  /* 0x0000001017027819 */ /* 0x000fe200000006ff */
[----:B------:R-:W-:Y:S01]  /*0770*/  FFMA R8, R0, R9, R13 ;  /* 0x0000000900087223 */ /* 0x000fe2000000000d */
[----:B------:R-:W-:Y:S01]  /*0780*/  SEL R22, R22, RZ, !P1 ;  /* 0x000000ff16167207 */ /* 0x000fe20004800000 */
[----:B------:R-:W-:Y:S01]  /*0790*/  FADD R12, R12, R5 ;  /* 0x000000050c0c7221 */ /* 0x000fe20000000000 */
[----:B------:R-:W-:Y:S01]  /*07a0*/  PRMT R13, R3, 0x7632, R13 ;  /* 0x00007632030d7816 */ /* 0x000fe2000000000d */
[----:B------:R-:W-:Y:S01]  /*07b0*/  FADD R5, R6, R6 ;  /* 0x0000000606057221 */ /* 0x000fe20000000000 */
[----:B------:R-:W-:Y:S01]  /*07c0*/  PRMT R23, R23, 0x7632, R23 ;  /* 0x0000763217177816 */ /* 0x000fe20000000017 */
[----:B------:R-:W-:Y:S01]  /*07d0*/  FADD R24, R2, R25 ;  /* 0x0000001902187221 */ /* 0x000fe20000000000 */
[----:B------:R-:W-:Y:S01]  /*07e0*/  FADD R2, -R19, R20 ;  /* 0x0000001413027221 */ /* 0x000fe20000000100 */
[----:B------:R-:W-:-:S02]  /*07f0*/  PRMT R3, R22, 0x7632, R3 ;  /* 0x0000763216037816 */ /* 0x000fc40000000003 */
[----:B------:R-:W-:Y:S01]  /*0800*/  SHF.L.U32 R28, R22, 0x10, RZ ;  /* 0x00000010161c7819 */ /* 0x000fe200000006ff */
[----:B------:R-:W-:Y:S01]  /*0810*/  FMUL R26, R5, 16777216 ;  /* 0x4b800000051a7820 */ /* 0x000fe20000400000 */
[----:B------:R-:W-:Y:S02]  /*0820*/  SHF.L.U32 R13, R13, 0x10, RZ ;  /* 0x000000100d0d7819 */ /* 0x000fe400000006ff */
[----:B------:R-:W-:Y:S01]  /*0830*/  SHF.L.U32 R22, R23, 0x10, RZ ;  /* 0x0000001017167819 */ /* 0x000fe200000006ff */
[----:B------:R-:W-:Y:S01]  /*0840*/  FFMA R9, R2, R9, R19 ;  /* 0x0000000902097223 */ /* 0x000fe20000000013 */
[----:B------:R-:W-:Y:S02]  /*0850*/  FSETP.GEU.AND P0, PT, R5, 1.175494350822287508e-38, PT ;  /* 0x008000000500780b */ /* 0x000fe40003f0e000 */
[----:B------:R-:W-:Y:S01]  /*0860*/  SHF.L.U32 R19, R3, 0x10, RZ ;  /* 0x0000001003137819 */ /* 0x000fe200000006ff */
[----:B------:R-:W-:Y:S01]  /*0870*/  FADD R13, R22, R13 ;  /* 0x0000000d160d7221 */ /* 0x000fe20000000000 */
[----:B------:R-:W-:Y:S01]  /*0880*/  FSEL R26, R26, R5, !P0 ;  /* 0x000000051a1a7208 */ /* 0x000fe20004000000 */
[----:B------:R-:W-:Y:S01]  /*0890*/  FFMA R7, R7, R24, R28 ;  /* 0x0000001807077223 */ /* 0x000fe2000000001c */
[----:B------:R-:W-:Y:S01]  /*08a0*/  FSEL R24, R8, RZ, !P1 ;  /* 0x000000ff08187208 */ /* 0x000fe20004800000 */
[----:B------:R-:W-:Y:S01]  /*08b0*/  FFMA R12, R12, R13, R19 ;  /* 0x0000000d0c0c7223 */ /* 0x000fe20000000013 */
[----:B------:R-:W-:Y:S01]  /*08c0*/  FSEL R22, R9, RZ, !P1 ;  /* 0x000000ff09167208 */ /* 0x000fe20004800000 */
[----:B------:R-:W0:Y:S02]  /*08d0*/  MUFU.RCP R3, R26 ;  /* 0x0000001a00037308 */ /* 0x000e240000001000 */
[----:B------:R-:W-:Y:S01]  /*08e0*/  FADD R13, -R24, R7 ;  /* 0x00000007180d7221 */ /* 0x000fe20000000100 */
[----:B------:R-:W-:Y:S01]  /*08f0*/  FADD R21, R21, -R8 ;  /* 0x8000000815157221 */ /* 0x000fe20000000000 */
[----:B------:R-:W-:Y:S01]  /*0900*/  FADD R19, -R22, R12 ;  /* 0x0000000c16137221 */ /* 0x000fe20000000100 */
[----:B------:R-:W-:Y:S01]  /*0910*/  FMUL R25, R6, 16777216 ;  /* 0x4b80000006197820 */ /* 0x000fe20000400000 */
[----:B------:R-:W-:Y:S01]  /*0920*/  FADD R23, R20, -R9 ;  /* 0x8000000914177221 */ /* 0x000fe20000000000 */
[-C--:B-----5:R-:W-:Y:S01]  /*0930*/  FFMA R8, R13, R4.reuse, R24 ;  /* 0x000000040d087223 */ /* 0x0a0fe20000000018 */
[----:B------:R-:W-:Y:S01]  /*0940*/  FFMA R9, R19, R4, R22 ;  /* 0x0000000413097223 */ /* 0x000fe20000000016 */
[----:B------:R-:W-:Y:S01]  /*0950*/  FFMA R22, R0, R21, RZ ;  /* 0x0000001500167223 */ /* 0x000fe200000000ff */
[----:B------:R-:W-:Y:S01]  /*0960*/  FFMA R24, R2, R23, RZ ;  /* 0x0000001702187223 */ /* 0x000fe200000000ff */
[----:B------:R-:W-:Y:S01]  /*0970*/  FADD R0, R5, R5 ;  /* 0x0000000505007221 */ /* 0x000fe20000000000 */
[----:B------:R-:W-:Y:S01]  /*0980*/  FSEL R20, R25, R6, !P0 ;  /* 0x0000000619147208 */ /* 0x000fe20004000000 */
[----:B------:R-:W-:Y:S01]  /*0990*/  FADD R2, R7, -R8 ;  /* 0x8000000807027221 */ /* 0x000fe20000000000 */
[----:B------:R-:W-:Y:S01]  /*09a0*/  FADD R4, R12, -R9 ;  /* 0x800000090c047221 */ /* 0x000fe20000000000 */
[----:B------:R-:W-:-:S02]  /*09b0*/  FSEL R21, R8, RZ, !P1 ;  /* 0x000000ff08157208 */ /* 0x000fc40004800000 */
[----:B------:R-:W-:Y:S01]  /*09c0*/  FFMA R22, R13, R2, R22 ;  /* 0x000000020d167223 */ /* 0x000fe20000000016 */
[C---:B------:R-:W-:Y:S01]  /*09d0*/  FSETP.GEU.AND P3, PT, |R0|.reuse, 1.175494350822287508e-38, PT ;  /* 0x008000000000780b */ /* 0x040fe20003f6e200 */
[----:B0-----:R-:W-:Y:S01]  /*09e0*/  FMUL R20, R3, R20 ;  /* 0x0000001403147220 */ /* 0x001fe20000400000 */
[----:B------:R-:W-:Y:S01]  /*09f0*/  FSEL R2, R9, RZ, !P1 ;  /* 0x000000ff09027208 */ /* 0x000fe20004800000 */
[C---:B------:R-:W-:Y:S01]  /*0a00*/  FMUL R3, R0.reuse, 0.25 ;  /* 0x3e80000000037820 */ /* 0x040fe20000400000 */
[----:B------:R-:W-:Y:S01]  /*0a10*/  FSETP.NEU.AND P2, PT, R5, RZ, PT ;  /* 0x000000ff0500720b */ /* 0x000fe20003f4d000 */
[----:B------:R-:W-:Y:S01]  /*0a20*/  FFMA R19, R19, R4, R24 ;  /* 0x0000000413137223 */ /* 0x000fe20000000018 */
[----:B------:R-:W-:Y:S01]  /*0a30*/  FSETP.GT.AND P0, PT, |R0|, 8.50705917302346158658e+37, PT ;  /* 0x7e8000000000780b */ /* 0x000fe20003f04200 */
[----:B------:R-:W-:Y:S01]  /*0a40*/  FADD R2, -R21, R2 ;  /* 0x0000000215027221 */ /* 0x000fe20000000100 */
[----:B------:R-:W-:Y:S01]  /*0a50*/  FSEL R9, R20, RZ, P2 ;  /* 0x000000ff14097208 */ /* 0x000fe20001000000 */
[----:B------:R-:W-:Y:S01]  /*0a60*/  FADD R4, R22, R19 ;  /* 0x0000001316047221 */ /* 0x000fe20000000000 */
[----:B------:R-:W-:Y:S01]  /*0a70*/  FSEL R8, R3, R0, P0 ;  /* 0x0000000003087208 */ /* 0x000fe20000000000 */
[----:B------:R-:W-:-:S02]  /*0a80*/  FMUL R13, R2, R2 ;  /* 0x00000002020d7220 */ /* 0x000fc40000400000 */
[----:B------:R-:W-:Y:S01]  /*0a90*/  FFMA R2, R2, R9, R21 ;  /* 0x0000000902027223 */ /* 0x000fe20000000015 */
[----:B------:R-:W-:Y:S01]  /*0aa0*/  FSEL R4, R4, RZ, !P1 ;  /* 0x000000ff04047208 */ /* 0x000fe20004800000 */
[----:B------:R-:W-:Y:S01]  /*0ab0*/  @!P3 FMUL R8, R8, 16777216 ;  /* 0x4b8000000808b820 */ /* 0x000fe20000400000 */
[----:B------:R-:W-:Y:S02]  /*0ac0*/  FMUL R13, R6, R13 ;  /* 0x0000000d060d7220 */ /* 0x000fe40000400000 */
[----:B------:R-:W0:Y:S02]  /*0ad0*/  SHFL.BFLY PT, R19, R2, 0x10, 0x1f ;  /* 0x0e001f0002137f89 */ /* 0x000e2400000e0000 */
[----:B------:R-:W-:Y:S01]  /*0ae0*/  FFMA R13, R9, R13, R4 ;  /* 0x0000000d090d7223 */ /* 0x000fe20000000004 */
[----:B------:R-:W1:Y:S01]  /*0af0*/  MUFU.RCP R8, R8 ;  /* 0x0000000800087308 */ /* 0x000e620000001000 */
[----:B------:R-:W-:-:S03]  /*0b00*/  FMUL R4, R5, 0.25 ;  /* 0x3e80000005047820 */ /* 0x000fc60000400000 */
[----:B------:R-:W2:Y:S02]  /*0b10*/  SHFL.BFLY PT, R6, R13, 0x10, 0x1f ;  /* 0x0e001f000d067f89 */ /* 0x000ea400000e0000 */
[----:B------:R-:W-:Y:S01]  /*0b20*/  FSEL R9, R4, R5, P0 ;  /* 0x0000000504097208 */ /* 0x000fe20000000000 */
[----:B------:R-:W-:-:S04]  /*0b30*/  FADD R4, R0, R0 ;  /* 0x0000000000047221 */ /* 0x000fc80000000000 */
[----:B------:R-:W-:Y:S01]  /*0b40*/  @!P3 FMUL R9, R9, 16777216 ;  /* 0x4b8000000909b820 */ /* 0x000fe20000400000 */
[----:B------:R-:W-:Y:S02]  /*0b50*/  FSETP.GEU.AND P3, PT, |R4|, 1.175494350822287508e-38, PT ;  /* 0x008000000400780b */ /* 0x000fe40003f6e200 */
[----:B------:R-:W-:Y:S01]  /*0b60*/  FSETP.NEU.AND P2, PT, R0, RZ, PT ;  /* 0x000000ff0000720b */ /* 0x000fe20003f4d000 */
[----:B-1----:R-:W-:Y:S01]  /*0b70*/  FMUL R20, R8, R9 ;  /* 0x0000000908147220 */ /* 0x002fe20000400000 */
[C---:B------:R-:W-:Y:S01]  /*0b80*/  FMUL R9, R4.reuse, 0.25 ;  /* 0x3e80000004097820 */ /* 0x040fe20000400000 */
[----:B------:R-:W-:-:S03]  /*0b90*/  FSETP.GT.AND P0, PT, |R4|, 8.50705917302346158658e+37, PT ;  /* 0x7e8000000400780b */ /* 0x000fc60003f04200 */
[----:B------:R-:W-:Y:S01]  /*0ba0*/  FSEL R20, R20, RZ, P2 ;  /* 0x000000ff14147208 */ /* 0x000fe20001000000 */
[----:B0-----:R-:W-:Y:S01]  /*0bb0*/  FADD R19, -R2, R19 ;  /* 0x0000001302137221 */ /* 0x001fe20000000100 */
[----:B------:R-:W-:-:S03]  /*0bc0*/  FSEL R21, R9, R4, P0 ;  /* 0x0000000409157208 */ /* 0x000fc60000000000 */
[C---:B------:R-:W-:Y:S01]  /*0bd0*/  FMUL R8, R19.reuse, R19 ;  /* 0x0000001313087220 */ /* 0x040fe20000400000 */
[----:B------:R-:W-:Y:S01]  /*0be0*/  FFMA R2, R19, R20, R2 ;  /* 0x0000001413027223 */ /* 0x000fe20000000002 */
[----:B------:R-:W-:Y:S01]  /*0bf0*/  @!P3 FMUL R21, R21, 16777216 ;  /* 0x4b8000001515b820 */ /* 0x000fe20000400000 */
[----:B--2---:R-:W-:Y:S01]  /*0c00*/  FADD R13, R13, R6 ;  /* 0x000000060d0d7221 */ /* 0x004fe20000000000 */
[----:B------:R-:W-:Y:S02]  /*0c10*/  FMUL R8, R5, R8 ;  /* 0x0000000805087220 */ /* 0x000fe40000400000 */
[----:B------:R-:W0:Y:S02]  /*0c20*/  SHFL.BFLY PT, R5, R2, 0x8, 0x1f ;  /* 0x0d001f0002057f89 */ /* 0x000e2400000e0000 */
[----:B------:R-:W1:Y:S01]  /*0c30*/  MUFU.RCP R21, R21 ;  /* 0x0000001500157308 */ /* 0x000e620000001000 */
[----:B------:R-:W-:Y:S01]  /*0c40*/  FFMA R8, R20, R8, R13 ;  /* 0x0000000814087223 */ /* 0x000fe2000000000d */
[----:B------:R-:W-:-:S04]  /*0c50*/  FSEL R6, R3, R0, P0 ;  /* 0x0000000003067208 */ /* 0x000fc80000000000 */
[----:B------:R-:W2:Y:S01]  /*0c60*/  SHFL.BFLY PT, R13, R8, 0x8, 0x1f ;  /* 0x0d001f00080d7f89 */ /* 0x000ea200000e0000 */
[----:B------:R-:W-:Y:S01]  /*0c70*/  FADD R3, R4, R4 ;  /* 0x0000000404037221 */ /* 0x000fe20000000000 */
[----:B------:R-:W-:Y:S01]  /*0c80*/  @!P3 FMUL R6, R6, 16777216 ;  /* 0x4b8000000606b820 */ /* 0x000fe20000400000 */
[----:B------:R-:W-:-:S03]  /*0c90*/  FSETP.NEU.AND P2, PT, R4, RZ, PT ;  /* 0x000000ff0400720b */ /* 0x000fc60003f4d000 */
[----:B------:R-:W-:Y:S01]  /*0ca0*/  FSETP.GEU.AND P3, PT, |R3|, 1.175494350822287508e-38, PT ;  /* 0x008000000300780b */ /* 0x000fe20003f6e200 */
[----:B-1----:R-:W-:Y:S01]  /*0cb0*/  FMUL R19, R21, R6 ;  /* 0x0000000615137220 */ /* 0x002fe20000400000 */
[C---:B------:R-:W-:Y:S01]  /*0cc0*/  FMUL R6, R3.reuse, 0.25 ;  /* 0x3e80000003067820 */ /* 0x040fe20000400000 */
[----:B------:R-:W-:-:S03]  /*0cd0*/  FSETP.GT.AND P0, PT, |R3|, 8.50705917302346158658e+37, PT ;  /* 0x7e8000000300780b */ /* 0x000fc60003f04200 */
[----:B------:R-:W-:Y:S01]  /*0ce0*/  FSEL R19, R19, RZ, P2 ;  /* 0x000000ff13137208 */ /* 0x000fe20001000000 */
[----:B0-----:R-:W-:Y:S01]  /*0cf0*/  FADD R5, -R2, R5 ;  /* 0x0000000502057221 */ /* 0x001fe20000000100 */
[----:B------:R-:W-:-:S03]  /*0d00*/  FSEL R20, R6, R3, P0 ;  /* 0x0000000306147208 */ /* 0x000fc60000000000 */
[C---:B------:R-:W-:Y:S01]  /*0d10*/  FFMA R2, R5.reuse, R19, R2 ;  /* 0x0000001305027223 */ /* 0x040fe20000000002 */
[----:B------:R-:W-:Y:S01]  /*0d20*/  FMUL R5, R5, R5 ;  /* 0x0000000505057220 */ /* 0x000fe20000400000 */
[----:B------:R-:W-:Y:S01]  /*0d30*/  @!P3 FMUL R20, R20, 16777216 ;  /* 0x4b8000001414b820 */ /* 0x000fe20000400000 */
[----:B--2---:R-:W-:Y:S02]  /*0d40*/  FADD R8, R8, R13 ;  /* 0x0000000d08087221 */ /* 0x004fe40000000000 */
[----:B------:R-:W-:Y:S01]  /*0d50*/  FMUL R5, R0, R5 ;  /* 0x0000000500057220 */ /* 0x000fe20000400000 */
[----:B------:R-:W0:Y:S02]  /*0d60*/  SHFL.BFLY PT, R13, R2, 0x4, 0x1f ;  /* 0x0c801f00020d7f89 */ /* 0x000e2400000e0000 */
[----:B------:R-:W1:Y:S01]  /*0d70*/  MUFU.RCP R20, R20 ;  /* 0x0000001400147308 */ /* 0x000e620000001000 */
[----:B------:R-:W-:Y:S01]  /*0d80*/  FFMA R8, R19, R5, R8 ;  /* 0x0000000513087223 */ /* 0x000fe20000000008 */
[----:B------:R-:W-:-:S04]  /*0d90*/  FSEL R9, R9, R4, P0 ;  /* 0x0000000409097208 */ /* 0x000fc80000000000 */
[----:B------:R-:W2:Y:S01]  /*0da0*/  SHFL.BFLY PT, R19, R8, 0x4, 0x1f ;  /* 0x0c801f0008137f89 */ /* 0x000ea200000e0000 */
[----:B------:R-:W-:Y:S01]  /*0db0*/  @!P3 FMUL R9, R9, 16777216 ;  /* 0x4b8000000909b820 */ /* 0x000fe20000400000 */
[C---:B------:R-:W-:Y:S01]  /*0dc0*/  FADD R0, R3.reuse, R3 ;  /* 0x0000000303007221 */ /* 0x040fe20000000000 */
[----:B------:R-:W-:Y:S02]  /*0dd0*/  FSETP.NEU.AND P0, PT, R3, RZ, PT ;  /* 0x000000ff0300720b */ /* 0x000fe40003f0d000 */
[----:B-1----:R-:W-:Y:S02]  /*0de0*/  FMUL R9, R20, R9 ;  /* 0x0000000914097220 */ /* 0x002fe40000400000 */
[C---:B------:R-:W-:Y:S01]  /*0df0*/  FSETP.GEU.AND P2, PT, |R0|.reuse, 1.175494350822287508e-38, PT ;  /* 0x008000000000780b */ /* 0x040fe20003f4e200 */
[----:B------:R-:W-:Y:S02]  /*0e00*/  FMUL R5, R0, 0.25 ;  /* 0x3e80000000057820 */ /* 0x000fe40000400000 */
[----:B------:R-:W-:Y:S01]  /*0e10*/  FSEL R9, R9, RZ, P0 ;  /* 0x000000ff09097208 */ /* 0x000fe20000000000 */
[----:B0-----:R-:W-:Y:S01]  /*0e20*/  FADD R13, -R2, R13 ;  /* 0x0000000d020d7221 */ /* 0x001fe20000000100 */
[----:B------:R-:W-:-:S03]  /*0e30*/  FSETP.GT.AND P0, PT, |R0|, 8.50705917302346158658e+37, PT ;  /* 0x7e8000000000780b */ /* 0x000fc60003f04200 */
[C---:B------:R-:W-:Y:S01]  /*0e40*/  FFMA R2, R13.reuse, R9, R2 ;  /* 0x000000090d027223 */ /* 0x040fe20000000002 */
[----:B------:R-:W-:Y:S01]  /*0e50*/  FMUL R13, R13, R13 ;  /* 0x0000000d0d0d7220 */ /* 0x000fe20000400000 */
[----:B------:R-:W-:Y:S01]  /*0e60*/  FSEL R20, R5, R0, P0 ;  /* 0x0000000005147208 */ /* 0x000fe20000000000 */
[----:B--2---:R-:W-:Y:S02]  /*0e70*/  FADD R8, R8, R19 ;  /* 0x0000001308087221 */ /* 0x004fe40000000000 */
[----:B------:R-:W-:Y:S01]  /*0e80*/  FMUL R13, R4, R13 ;  /* 0x0000000d040d7220 */ /* 0x000fe20000400000 */
[----:B------:R-:W0:Y:S01]  /*0e90*/  SHFL.BFLY PT, R19, R2, 0x2, 0x1f ;  /* 0x0c401f0002137f89 */ /* 0x000e2200000e0000 */
[----:B------:R-:W-:Y:S02]  /*0ea0*/  @!P2 FMUL R20, R20, 16777216 ;  /* 0x4b8000001414a820 */ /* 0x000fe40000400000 */
[----:B------:R-:W-:-:S04]  /*0eb0*/  FFMA R8, R9, R13, R8 ;  /* 0x0000000d09087223 */ /* 0x000fc80000000008 */
[----:B------:R-:W1:Y:S01]  /*0ec0*/  MUFU.RCP R20, R20 ;  /* 0x0000001400147308 */ /* 0x000e620000001000 */
[----:B------:R-:W2:Y:S01]  /*0ed0*/  SHFL.BFLY PT, R9, R8, 0x2, 0x1f ;  /* 0x0c401f0008097f89 */ /* 0x000ea200000e0000 */
[----:B------:R-:W-:-:S05]  /*0ee0*/  FSEL R13, R6, R3, P0 ;  /* 0x00000003060d7208 */ /* 0x000fca0000000000 */
[----:B------:R-:W-:Y:S01]  /*0ef0*/  @!P2 FMUL R13, R13, 16777216 ;  /* 0x4b8000000d0da820 */ /* 0x000fe20000400000 */
[C---:B------:R-:W-:Y:S01]  /*0f00*/  FSETP.NEU.AND P0, PT, R0.reuse, RZ, PT ;  /* 0x000000ff0000720b */ /* 0x040fe20003f0d000 */
[----:B------:R-:W-:Y:S02]  /*0f10*/  FADD R4, R0, R0 ;  /* 0x0000000000047221 */ /* 0x000fe40000000000 */
[----:B-1----:R-:W-:Y:S01]  /*0f20*/  FMUL R13, R20, R13 ;  /* 0x0000000d140d7220 */ /* 0x002fe20000400000 */
[----:B0-----:R-:W-:Y:S02]  /*0f30*/  FADD R19, -R2, R19 ;  /* 0x0000001302137221 */ /* 0x001fe40000000100 */
[C---:B------:R-:W-:Y:S02]  /*0f40*/  FSETP.GEU.AND P2, PT, |R4|.reuse, 1.175494350822287508e-38, PT ;  /* 0x008000000400780b */ /* 0x040fe40003f4e200 */
[----:B------:R-:W-:Y:S01]  /*0f50*/  FSEL R13, R13, RZ, P0 ;  /* 0x000000ff0d0d7208 */ /* 0x000fe20000000000 */
[----:B------:R-:W-:Y:S01]  /*0f60*/  FMUL R22, R19, R19 ;  /* 0x0000001313167220 */ /* 0x000fe20000400000 */
[----:B------:R-:W-:-:S03]  /*0f70*/  FSETP.GT.AND P0, PT, |R4|, 8.50705917302346158658e+37, PT ;  /* 0x7e8000000400780b */ /* 0x000fc60003f04200 */
[----:B------:R-:W-:Y:S01]  /*0f80*/  FMUL R22, R3, R22 ;  /* 0x0000001603167220 */ /* 0x000fe20000400000 */
[----:B--2---:R-:W-:Y:S01]  /*0f90*/  FADD R6, R8, R9 ;  /* 0x0000000908067221 */ /* 0x004fe20000000000 */
[----:B------:R-:W-:Y:S01]  /*0fa0*/  FMUL R3, R4, 0.25 ;  /* 0x3e80000004037820 */ /* 0x000fe20000400000 */
[----:B------:R-:W-:Y:S02]  /*0fb0*/  FFMA R2, R19, R13, R2 ;  /* 0x0000000d13027223 */ /* 0x000fe40000000002 */
[----:B------:R-:W-:Y:S02]  /*0fc0*/  FFMA R6, R13, R22, R6 ;  /* 0x000000160d067223 */ /* 0x000fe40000000006 */
[----:B------:R-:W-:Y:S02]  /*0fd0*/  FSEL R8, R3, R4, P0 ;  /* 0x0000000403087208 */ /* 0x000fe40000000000 */
[----:B------:R-:W0:Y:S04]  /*0fe0*/  SHFL.BFLY PT, R3, R2, 0x1, 0x1f ;  /* 0x0c201f0002037f89 */ /* 0x000e2800000e0000 */
[----:B------:R-:W1:Y:S01]  /*0ff0*/  SHFL.BFLY PT, R9, R6, 0x1, 0x1f ;  /* 0x0c201f0006097f89 */ /* 0x000e6200000e0000 */
[----:B------:R-:W-:-:S06]  /*1000*/  @!P2 FMUL R8, R8, 16777216 ;  /* 0x4b8000000808a820 */ /* 0x000fcc0000400000 */
[----:B------:R-:W2:Y:S01]  /*1010*/  MUFU.RCP R8, R8 ;  /* 0x0000000800087308 */ /* 0x000ea20000001000 */
[----:B------:R-:W-:-:S05]  /*1020*/  FSEL R5, R5, R0, P0 ;  /* 0x0000000005057208 */ /* 0x000fca0000000000 */
[----:B------:R-:W-:Y:S01]  /*1030*/  @!P2 FMUL R5, R5, 16777216 ;  /* 0x4b8000000505a820 */ /* 0x000fe20000400000 */
[----:B------:R-:W-:Y:S02]  /*1040*/  FSETP.NEU.AND P0, PT, R4, RZ, PT ;  /* 0x000000ff0400720b */ /* 0x000fe40003f0d000 */
[----:B------:R-:W-:Y:S01]  /*1050*/  LOP3.LUT P2, RZ, R14, 0x1f, RZ, 0xc0, !PT ;  /* 0x0000001f0eff7812 */ /* 0x000fe2000784c0ff */
[----:B0-----:R-:W-:Y:S01]  /*1060*/  FADD R3, -R2, R3 ;  /* 0x0000000302037221 */ /* 0x001fe20000000100 */
[----:B--2---:R-:W-:Y:S01]  /*1070*/  FMUL R5, R8, R5 ;  /* 0x0000000508057220 */ /* 0x004fe20000400000 */
[----:B-1----:R-:W-:Y:S02]  /*1080*/  FADD R20, R6, R9 ;  /* 0x0000000906147221 */ /* 0x002fe40000000000 */
[----:B------:R-:W-:Y:S01]  /*1090*/  FMUL R9, R3, R3 ;  /* 0x0000000303097220 */ /* 0x000fe20000400000 */
[----:B------:R-:W-:Y:S02]  /*10a0*/  SHF.R.U32.HI R6, RZ, 0x3, R14 ;  /* 0x00000003ff067819 */ /* 0x000fe4000001160e */
[----:B------:R-:W-:Y:S01]  /*10b0*/  FSEL R5, R5, RZ, P0 ;  /* 0x000000ff05057208 */ /* 0x000fe20000000000 */
[----:B------:R-:W-:Y:S01]  /*10c0*/  FMUL R9, R0, R9 ;  /* 0x0000000900097220 */ /* 0x000fe20000400000 */
[----:B------:R-:W-:-:S02]  /*10d0*/  LOP3.LUT R13, R6, 0x3c, RZ, 0xc0, !PT ;  /* 0x0000003c060d7812 */ /* 0x000fc400078ec0ff */
[----:B------:R-:W-:Y:S01]  /*10e0*/  F2FP.BF16.F32.PACK_AB R7, R12, R7 ;  /* 0x000000070c07723e */ /* 0x000fe200000010ff */
[----:B------:R-:W-:Y:S01]  /*10f0*/  FFMA R8, R3, R5, R2 ;  /* 0x0000000503087223 */ /* 0x000fe20000000002 */
[----:B------:R-:W-:Y:S01]  /*1100*/  FFMA R20, R5, R9, R20 ;  /* 0x0000000905147223 */ /* 0x000fe20000000014 */
[----:B------:R-:W-:Y:S04]  /*1110*/  @!P2 STS [R13+UR4+0x80], R4 ;  /* 0x000080040d00a988 */ /* 0x000fe80008000804 */
[----:B------:R-:W-:Y:S04]  /*1120*/  @!P1 STG.E desc[UR6][R10.64], R7 ;  /* 0x000000070a009986 */ /* 0x000fe8000c101906 */
[----:B------:R-:W-:Y:S04]  /*1130*/  @!P2 STS [R13+UR4], R8 ;  /* 0x000000080d00a988 */ /* 0x000fe80008000804 */
[----:B------:R-:W-:Y:S01]  /*1140*/  @!P2 STS [R13+UR4+0x40], R20 ;  /* 0x000040140d00a988 */ /* 0x000fe20008000804 */
[----:B------:R-:W-:Y:S01]  /*1150*/  BAR.SYNC.DEFER_BLOCKING 0x0 ;  /* 0x0000000000007b1d */ /* 0x000fe20000010000 */
[----:B------:R-:W-:-:S02]  /*1160*/  ISETP.GE.AND P3, PT, R14, 0x10, PT ;  /* 0x000000100e00780c */ /* 0x000fc40003f66270 */
[----:B------:R-:W-:-:S11]  /*1170*/  LEA R0, R14, UR4, 0x2 ;  /* 0x000000040e007c11 */ /* 0x000fd6000f8e10ff */
[----:B------:R-:W0:Y:S04]  /*1180*/  @!P3 LDS R17, [R0+0x80] ;  /* 0x000080000011b984 */ /* 0x000e280000000800 */
[----:B------:R-:W1:Y:S04]  /*1190*/  @!P3 LDS R16, [R0] ;  /* 0x000000000010b984 */ /* 0x000e680000000800 */
[----:B------:R-:W-:Y:S04]  /*11a0*/  @!P3 LDS R18, [R0+0x40] ;  /* 0x000040000012b984 */ /* 0x000fe80000000800 */
[----:B0-----:R-:W0:Y:S04]  /*11b0*/  SHFL.BFLY PT, R6, R17, 0x8, 0x1f ;  /* 0x0d001f0011067f89 */ /* 0x001e2800000e0000 */
[----:B-1----:R-:W-:Y:S01]  /*11c0*/  SHFL.BFLY PT, R7, R16, 0x8, 0x1f ;  /* 0x0d001f0010077f89 */ /* 0x002fe200000e0000 */
[----:B0-----:R-:W-:-:S05]  /*11d0*/  FADD R2, R17, R6 ;  /* 0x0000000611027221 */ /* 0x001fca0000000000 */
[C---:B------:R-:W-:Y:S01]  /*11e0*/  FSETP.GEU.AND P2, PT, |R2|.reuse, 1.175494350822287508e-38, PT ;  /* 0x008000000200780b */ /* 0x040fe20003f4e200 */
[C---:B------:R-:W-:Y:S01]  /*11f0*/  FMUL R3, R2.reuse, 0.25 ;  /* 0x3e80000002037820 */ /* 0x040fe20000400000 */
[----:B------:R-:W0:Y:S01]  /*1200*/  SHFL.BFLY PT, R5, R2, 0x4, 0x1f ;  /* 0x0c801f0002057f89 */ /* 0x000e2200000e0000 */
[----:B------:R-:W-:-:S04]  /*1210*/  FSETP.GT.AND P0, PT, |R2|, 8.50705917302346158658e+37, PT ;  /* 0x7e8000000200780b */ /* 0x000fc80003f04200 */
[----:B------:R-:W-:-:S06]  /*1220*/  FSEL R4, R3, R2, P0 ;  /* 0x0000000203047208 */ /* 0x000fcc0000000000 */
[----:B------:R-:W-:-:S04]  /*1230*/  @!P2 FMUL R4, R4, 16777216 ;  /* 0x4b8000000404a820 */ /* 0x000fc80000400000 */
[----:B------:R-:W1:Y:S01]  /*1240*/  MUFU.RCP R11, R4 ;  /* 0x00000004000b7308 */ /* 0x000e620000001000 */
[----:B------:R-:W2:Y:S01]  /*1250*/  SHFL.BFLY PT, R9, R18, 0x8, 0x1f ;  /* 0x0d001f0012097f89 */ /* 0x000ea200000e0000 */
[----:B------:R-:W-:-:S04]  /*1260*/  @P0 FMUL R6, R6, 0.25 ;  /* 0x3e80000006060820 */ /* 0x000fc80000400000 */
[----:B------:R-:W-:Y:S01]  /*1270*/  @!P2 FMUL R6, R6, 16777216 ;  /* 0x4b8000000606a820 */ /* 0x000fe20000400000 */
[C---:B0-----:R-:W-:Y:S01]  /*1280*/  FADD R3, R2.reuse, R5 ;  /* 0x0000000502037221 */ /* 0x041fe20000000000 */
[----:B------:R-:W-:-:S04]  /*1290*/  FSETP.NEU.AND P2, PT, R2, RZ, PT ;  /* 0x000000ff0200720b */ /* 0x000fc80003f4d000 */
[----:B------:R-:W-:Y:S01]  /*12a0*/  FSETP.GEU.AND P3, PT, |R3|, 1.175494350822287508e-38, PT ;  /* 0x008000000300780b */ /* 0x000fe20003f6e200 */
[----:B-1----:R-:W-:Y:S01]  /*12b0*/  FMUL R11, R11, R6 ;  /* 0x000000060b0b7220 */ /* 0x002fe20000400000 */
[C---:B------:R-:W-:Y:S01]  /*12c0*/  FMUL R8, R3.reuse, 0.25 ;  /* 0x3e80000003087820 */ /* 0x040fe20000400000 */
[----:B------:R-:W-:Y:S01]  /*12d0*/  FSETP.GT.AND P0, PT, |R3|, 8.50705917302346158658e+37, PT ;  /* 0x7e8000000300780b */ /* 0x000fe20003f04200 */
[----:B------:R-:W-:Y:S01]  /*12e0*/  FADD R7, -R16, R7 ;  /* 0x0000000710077221 */ /* 0x000fe20000000100 */
[----:B------:R-:W0:Y:S01]  /*12f0*/  SHFL.BFLY PT, R4, R3, 0x2, 0x1f ;  /* 0x0c401f0003047f89 */ /* 0x000e2200000e0000 */
[----:B------:R-:W-:Y:S02]  /*1300*/  FSEL R11, R11, RZ, P2 ;  /* 0x000000ff0b0b7208 */ /* 0x000fe40001000000 */
[----:B------:R-:W-:Y:S01]  /*1310*/  FSEL R10, R8, R3, P0 ;  /* 0x00000003080a7208 */ /* 0x000fe20000000000 */
[C---:B------:R-:W-:Y:S02]  /*1320*/  FMUL R6, R7.reuse, R7 ;  /* 0x0000000707067220 */ /* 0x040fe40000400000 */
[----:B------:R-:W-:-:S02]  /*1330*/  FFMA R7, R7, R11, R16 ;  /* 0x0000000b07077223 */ /* 0x000fc40000000010 */
[----:B------:R-:W-:Y:S01]  /*1340*/  @!P3 FMUL R10, R10, 16777216 ;  /* 0x4b8000000a0ab820 */ /* 0x000fe20000400000 */
[----:B--2---:R-:W-:Y:S01]  /*1350*/  FADD R18, R18, R9 ;  /* 0x0000000912127221 */ /* 0x004fe20000000000 */
[----:B------:R-:W-:Y:S01]  /*1360*/  FMUL R6, R17, R6 ;  /* 0x0000000611067220 */ /* 0x000fe20000400000 */
[----:B------:R-:W1:Y:S03]  /*1370*/  SHFL.BFLY PT, R8, R7, 0x4, 0x1f ;  /* 0x0c801f0007087f89 */ /* 0x000e6600000e0000 */
[----:B------:R-:W-:Y:S01]  /*1380*/  FFMA R18, R11, R6, R18 ;  /* 0x000000060b127223 */ /* 0x000fe20000000012 */
[----:B------:R-:W2:Y:S01]  /*1390*/  MUFU.RCP R10, R10 ;  /* 0x0000000a000a7308 */ /* 0x000ea20000001000 */
[----:B------:R-:W-:-:S03]  /*13a0*/  @P0 FMUL R5, R5, 0.25 ;  /* 0x3e80000005050820 */ /* 0x000fc60000400000 */
[----:B------:R-:W3:Y:S01]  /*13b0*/  SHFL.BFLY PT, R9, R18, 0x4, 0x1f ;  /* 0x0c801f0012097f89 */ /* 0x000ee200000e0000 */
[----:B------:R-:W-:Y:S01]  /*13c0*/  @!P3 FMUL R5, R5, 16777216 ;  /* 0x4b8000000505b820 */ /* 0x000fe20000400000 */
[C---:B0-----:R-:W-:Y:S01]  /*13d0*/  FADD R6, R3.reuse, R4 ;  /* 0x0000000403067221 */ /* 0x041fe20000000000 */
[----:B------:R-:W-:-:S04]  /*13e0*/  FSETP.NEU.AND P2, PT, R3, RZ, PT ;  /* 0x000000ff0300720b */ /* 0x000fc80003f4d000 */
[----:B------:R-:W-:Y:S01]  /*13f0*/  FSETP.GEU.AND P3, PT, |R6|, 1.175494350822287508e-38, PT ;  /* 0x008000000600780b */ /* 0x000fe20003f6e200 */
[----:B--2---:R-:W-:Y:S01]  /*1400*/  FMUL R5, R10, R5 ;  /* 0x000000050a057220 */ /* 0x004fe20000400000 */
[C---:B------:R-:W-:Y:S01]  /*1410*/  FMUL R13, R6.reuse, 0.25 ;  /* 0x3e800000060d7820 */ /* 0x040fe20000400000 */
[----:B------:R-:W-:-:S03]  /*1420*/  FSETP.GT.AND P0, PT, |R6|, 8.50705917302346158658e+37, PT ;  /* 0x7e8000000600780b */ /* 0x000fc60003f04200 */
[----:B------:R-:W-:Y:S01]  /*1430*/  FSEL R11, R5, RZ, P2 ;  /* 0x000000ff050b7208 */ /* 0x000fe20001000000 */
[----:B-1----:R-:W-:Y:S01]  /*1440*/  FADD R8, -R7, R8 ;  /* 0x0000000807087221 */ /* 0x002fe20000000100 */
[----:B------:R-:W-:Y:S01]  /*1450*/  FSEL R10, R13, R6, P0 ;  /* 0x000000060d0a7208 */ /* 0x000fe20000000000 */
[----:B------:R-:W0:Y:S02]  /*1460*/  SHFL.BFLY PT, R5, R6, 0x1, 0x1f ;  /* 0x0c201f0006057f89 */ /* 0x000e2400000e0000 */
[C---:B------:R-:W-:Y:S01]  /*1470*/  FMUL R13, R8.reuse, R8 ;  /* 0x00000008080d7220 */ /* 0x040fe20000400000 */
[----:B------:R-:W-:Y:S01]  /*1480*/  FFMA R8, R8, R11, R7 ;  /* 0x0000000b08087223 */ /* 0x000fe20000000007 */
[----:B------:R-:W-:Y:S01]  /*1490*/  @!P3 FMUL R10, R10, 16777216 ;  /* 0x4b8000000a0ab820 */ /* 0x000fe20000400000 */
[----:B---3--:R-:W-:Y:S01]  /*14a0*/  FADD R18, R18, R9 ;  /* 0x0000000912127221 */ /* 0x008fe20000000000 */
[----:B------:R-:W-:Y:S02]  /*14b0*/  FMUL R13, R2, R13 ;  /* 0x0000000d020d7220 */ /* 0x000fe40000400000 */
[----:B------:R-:W1:Y:S01]  /*14c0*/  SHFL.BFLY PT, R9, R8, 0x2, 0x1f ;  /* 0x0c401f0008097f89 */ /* 0x000e6200000e0000 */
[----:B------:R-:W2:Y:S01]  /*14d0*/  MUFU.RCP R7, R10 ;  /* 0x0000000a00077308 */ /* 0x000ea20000001000 */
[----:B------:R-:W-:Y:S01]  /*14e0*/  FFMA R13, R11, R13, R18 ;  /* 0x0000000d0b0d7223 */ /* 0x000fe20000000012 */
[----:B------:R-:W-:-:S04]  /*14f0*/  @P0 FMUL R4, R4, 0.25 ;  /* 0x3e80000004040820 */ /* 0x000fc80000400000 */
[----:B------:R-:W3:Y:S01]  /*1500*/  SHFL.BFLY PT, R2, R13, 0x2, 0x1f ;  /* 0x0c401f000d027f89 */ /* 0x000ee200000e0000 */
[----:B------:R-:W-:Y:S01]  /*1510*/  @!P3 FMUL R4, R4, 16777216 ;  /* 0x4b8000000404b820 */ /* 0x000fe20000400000 */
[----:B------:R-:W-:-:S03]  /*1520*/  FSETP.NEU.AND P0, PT, R6, RZ, PT ;  /* 0x000000ff0600720b */ /* 0x000fc60003f0d000 */
[----:B--2---:R-:W-:Y:S01]  /*1530*/  FMUL R4, R7, R4 ;  /* 0x0000000407047220 */ /* 0x004fe20000400000 */
[----:B0-----:R-:W-:-:S04]  /*1540*/  FADD R7, R6, R5 ;  /* 0x0000000506077221 */ /* 0x001fc80000000000 */
[----:B------:R-:W-:Y:S02]  /*1550*/  FSEL R4, R4, RZ, P0 ;  /* 0x000000ff04047208 */ /* 0x000fe40000000000 */
[C---:B------:R-:W-:Y:S01]  /*1560*/  FSETP.GEU.AND P2, PT, |R7|.reuse, 1.175494350822287508e-38, PT ;  /* 0x008000000700780b */ /* 0x040fe20003f4e200 */
[----:B-1----:R-:W-:Y:S01]  /*1570*/  FADD R9, -R8, R9 ;  /* 0x0000000908097221 */ /* 0x002fe20000000100 */
[C---:B------:R-:W-:Y:S01]  /*1580*/  FMUL R12, R7.reuse, 0.25 ;  /* 0x3e800000070c7820 */ /* 0x040fe20000400000 */
[----:B------:R-:W-:Y:S02]  /*1590*/  FSETP.GT.AND P0, PT, |R7|, 8.50705917302346158658e+37, PT ;  /* 0x7e8000000700780b */ /* 0x000fe40003f04200 */
[C---:B------:R-:W-:Y:S01]  /*15a0*/  FFMA R8, R9.reuse, R4, R8 ;  /* 0x0000000409087223 */ /* 0x040fe20000000008 */
[----:B------:R-:W-:Y:S01]  /*15b0*/  FMUL R10, R9, R9 ;  /* 0x00000009090a7220 */ /* 0x000fe20000400000 */
[----:B------:R-:W-:Y:S01]  /*15c0*/  FSEL R12, R12, R7, P0 ;  /* 0x000000070c0c7208 */ /* 0x000fe20000000000 */
[----:B---3--:R-:W-:-:S02]  /*15d0*/  FADD R13, R13, R2 ;  /* 0x000000020d0d7221 */ /* 0x008fc40000000000 */
[----:B------:R-:W-:Y:S02]  /*15e0*/  FMUL R10, R3, R10 ;  /* 0x0000000a030a7220 */ /* 0x000fe40000400000 */
[----:B------:R-:W0:Y:S02]  /*15f0*/  SHFL.BFLY PT, R3, R8, 0x1, 0x1f ;  /* 0x0c201f0008037f89 */ /* 0x000e2400000e0000 */
[----:B------:R-:W-:Y:S01]  /*1600*/  FFMA R10, R4, R10, R13 ;  /* 0x0000000a040a7223 */ /* 0x000fe2000000000d */
[----:B------:R-:W-:-:S04]  /*1610*/  @!P2 FMUL R12, R12, 16777216 ;  /* 0x4b8000000c0ca820 */ /* 0x000fc80000400000 */
[----:B------:R-:W1:Y:S02]  /*1620*/  SHFL.BFLY PT, R9, R10, 0x1, 0x1f ;  /* 0x0c201f000a097f89 */ /* 0x000e6400000e0000 */
[----:B------:R-:W2:Y:S01]  /*1630*/  MUFU.RCP R12, R12 ;  /* 0x0000000c000c7308 */ /* 0x000ea20000001000 */
[----:B------:R-:W-:Y:S01]  /*1640*/  @P0 FMUL R5, R5, 0.25 ;  /* 0x3e80000005050820 */ /* 0x000fe20000400000 */
[----:B------:R-:W-:-:S03]  /*1650*/  LOP3.LUT P0, RZ, R14, 0xf, RZ, 0xc0, !PT ;  /* 0x0000000f0eff7812 */ /* 0x000fc6000780c0ff */
[----:B------:R-:W-:Y:S01]  /*1660*/  @!P2 FMUL R5, R5, 16777216 ;  /* 0x4b8000000505a820 */ /* 0x000fe20000400000 */
[----:B------:R-:W-:Y:S02]  /*1670*/  FSETP.NEU.AND P2, PT, R7, RZ, PT ;  /* 0x000000ff0700720b */ /* 0x000fe40003f4d000 */
[----:B------:R-:W-:Y:S01]  /*1680*/  ISETP.LT.AND P0, PT, R14, 0x10, !P0 ;  /* 0x000000100e00780c */ /* 0x000fe20004701270 */
[----:B0-----:R-:W-:Y:S01]  /*1690*/  FADD R3, -R8, R3 ;  /* 0x0000000308037221 */ /* 0x001fe20000000100 */
[----:B--2---:R-:W-:-:S03]  /*16a0*/  FMUL R5, R12, R5 ;  /* 0x000000050c057220 */ /* 0x004fc60000400000 */
[----:B------:R-:W-:Y:S02]  /*16b0*/  FMUL R11, R3, R3 ;  /* 0x00000003030b7220 */ /* 0x000fe40000400000 */
[----:B------:R-:W-:Y:S01]  /*16c0*/  FSEL R5, R5, RZ, P2 ;  /* 0x000000ff05057208 */ /* 0x000fe20001000000 */
[----:B-1----:R-:W-:Y:S01]  /*16d0*/  FADD R10, R10, R9 ;  /* 0x000000090a0a7221 */ /* 0x002fe20000000000 */
[----:B------:R-:W-:-:S03]  /*16e0*/  FMUL R6, R6, R11 ;  /* 0x0000000b06067220 */ /* 0x000fc60000400000 */
[----:B------:R-:W-:Y:S01]  /*16f0*/  FFMA R11, R3, R5, R8 ;  /* 0x00000005030b7223 */ /* 0x000fe20000000008 */
[----:B------:R-:W-:Y:S01]  /*1700*/  FFMA R13, R5, R6, R10 ;  /* 0x00000006050d7223 */ /* 0x000fe2000000000a */
[----:B------:R-:W-:Y:S01]  /*1710*/  @P0 STS [R0+0x80], R7 ;  /* 0x0000800700000388 */ /* 0x000fe20000000800 */
[----:B------:R-:W0:Y:S03]  /*1720*/  LDC.64 R4, c[0x0][0x210] ;  /* 0x00008400ff047b82 */ /* 0x000e260000000a00 */
[----:B------:R-:W-:Y:S04]  /*1730*/  @P0 STS [R0], R11 ;  /* 0x0000000b00000388 */ /* 0x000fe80000000800 */
[----:B------:R-:W-:Y:S01]  /*1740*/  @P0 STS [R0+0x40], R13 ;  /* 0x0000400d00000388 */ /* 0x000fe20000000800 */
[----:B------:R-:W0:Y:S08]  /*1750*/  LDC.64 R2, c[0x0][0x238] ;  /* 0x00008e00ff027b82 */ /* 0x000e300000000a00 */
[----:B------:R-:W-:Y:S06]  /*1760*/  BAR.SYNC.DEFER_BLOCKING 0x0 ;  /* 0x0000000000007b1d */ /* 0x000fec0000010000 */
[----:B------:R-:W1:Y:S01]  /*1770*/  LDS R6, [UR4+0x40] ;  /* 0x00004004ff067984 */ /* 0x000e620008000800 */
[----:B------:R-:W-:-:S02]  /*1780*/  LOP3.LUT R8, R14, 0x1ff, RZ, 0xc0, !PT ;  /* 0x000001ff0e087812 */ /* 0x000fc400078ec0ff */
[----:B------:R-:W-:Y:S01]  /*1790*/  MOV R17, 0x39aaaaab ;  /* 0x39aaaaab00117802 */ /* 0x000fe20000000f00 */
[----:B------:R-:W0:Y:S01]  /*17a0*/  LDS R10, [UR4] ;  /* 0x00000004ff0a7984 */ /* 0x000e220008000800 */
[----:B------:R-:W-:Y:S01]  /*17b0*/  ULDC.64 UR4, c[0x0][0x228] ;  /* 0x00008a0000047ab9 */ /* 0x000fe20000000a00 */
[----:B------:R-:W-:-:S03]  /*17c0*/  IMAD.WIDE.U32 R8, R8, 0x4, RZ ;  /* 0x0000000408087825 */ /* 0x000fc600078e00ff */
[----:B------:R-:W-:Y:S02]  /*17d0*/  LOP3.LUT R8, R8, 0x4800, RZ, 0xfc, !PT ;  /* 0x0000480008087812 */ /* 0x000fe400078efcff */
[----:B------:R-:W-:Y:S01]  /*17e0*/  MOV R12, 0xfffffc00 ;  /* 0xfffffc00000c7802 */ /* 0x000fe20000000f00 */
[----:B-1----:R-:W-:-:S04]  /*17f0*/  FFMA R6, R6, R17, 9.9999999747524270788e-07 ;  /* 0x358637bd06067423 */ /* 0x002fc80000000011 */
[----:B------:R1:W0:Y:S02]  /*1800*/  MUFU.RSQ R0, R6 ;  /* 0x0000000600007308 */ /* 0x0002240000001400 */
[----:B-1----:R-:W-:Y:S02]  /*1810*/  IADD3 R6, P0, R8, UR4, RZ ;  /* 0x0000000408067c10 */ /* 0x002fe4000ff1e0ff */
[----:B------:R-:W-:Y:S02]  /*1820*/  IADD3 R8, P2, R8, UR8, RZ ;  /* 0x0000000808087c10 */ /* 0x000fe4000ff5e0ff */
[----:B------:R-:W-:Y:S02]  /*1830*/  IADD3.X R7, R9, UR5, RZ, P0, !PT ;  /* 0x0000000509077c10 */ /* 0x000fe400087fe4ff */
[----:B0-----:R-:W-:-:S09]  /*1840*/  IADD3.X R9, R9, UR9, RZ, P2, !PT ;  /* 0x0000000909097c10 */ /* 0x001fd200097fe4ff */
.L_x_0:
[----:B------:R-:W-:Y:S01]  /*1850*/  IADD3 R12, R12, 0x400, RZ ;  /* 0x000004000c0c7810 */ /* 0x000fe20007ffe0ff */
[----:B0-----:R-:W2:Y:S03]  /*1860*/  LDG.E.EL R19, desc[UR6][R6.64+0x1800] ;  /* 0x0018000606137981 */ /* 0x001ea6000c2e1900 */
[----:B------:R-:W-:Y:S01]  /*1870*/  IADD3 R11, R15, R12, RZ ;  /* 0x0000000c0f0b7210 */ /* 0x000fe20007ffe0ff */
[----:B------:R-:W3:Y:S01]  /*1880*/  LDG.E.EL R14, desc[UR6][R8.64+0x1800] ;  /* 0x00180006080e7981 */ /* 0x000ee2000c2e1900 */
[----:B------:R-:W-:-:S03]  /*1890*/  MOV R18, RZ ;  /* 0x000000ff00127202 */ /* 0x000fc60000000f00 */
[----:B------:R-:W-:Y:S01]  /*18a0*/  IMAD.WIDE R16, R11, 0x2, R4 ;  /* 0x000000020b107825 */ /* 0x000fe200078e0204 */
[----:B------:R0:W4:Y:S04]  /*18b0*/  LDG.E.EL R22, desc[UR6][R8.64] ;  /* 0x0000000608167981 */ /* 0x000128000c2e1900 */
[----:B------:R-:W5:Y:S04]  /*18c0*/  @!P1 LDG.E.EF R18, desc[UR6][R16.64] ;  /* 0x0000000610129981 */ /* 0x000f68000c0e1900 */
[----:B------:R1:W4:Y:S01]  /*18d0*/  LDG.E.EL R24, desc[UR6][R6.64] ;  /* 0x0000000606187981 */ /* 0x000322000c2e1900 */
[----:B------:R-:W-:-:S02]  /*18e0*/  ISETP.GE.U32.AND P3, PT, R12, 0x800, PT ;  /* 0x000008000c00780c */ /* 0x000fc40003f66070 */
[----:B0-----:R-:W-:Y:S02]  /*18f0*/  IADD3 R8, P2, R8, 0x800, RZ ;  /* 0x0000080008087810 */ /* 0x001fe40007f5e0ff */
[----:B-1----:R-:W-:Y:S02]  /*1900*/  IADD3 R6, P0, R6, 0x800, RZ ;  /* 0x0000080006067810 */ /* 0x002fe40007f1e0ff */
[----:B------:R-:W-:Y:S02]  /*1910*/  IADD3.X R9, RZ, R9, RZ, P2, !PT ;  /* 0x00000009ff097210 */ /* 0x000fe400017fe4ff */
[----:B------:R-:W-:Y:S02]  /*1920*/  IADD3.X R7, RZ, R7, RZ, P0, !PT ;  /* 0x00000007ff077210 */ /* 0x000fe400007fe4ff */
[----:B--2---:R-:W-:Y:S02]  /*1930*/  SHF.L.U32 R20, R19, 0x10, RZ ;  /* 0x0000001013147819 */ /* 0x004fe400000006ff */
[----:B---3--:R-:W-:-:S02]  /*1940*/  PRMT R19, R14, 0x7632, R19 ;  /* 0x000076320e137816 */ /* 0x008fc40000000013 */
[----:B------:R-:W-:Y:S02]  /*1950*/  SHF.L.U32 R13, R14, 0x10, RZ ;  /* 0x000000100e0d7819 */ /* 0x000fe400000006ff */
[----:B------:R-:W-:Y:S02]  /*1960*/  PRMT R21, R19, 0x7632, R21 ;  /* 0x0000763213157816 */ /* 0x000fe40000000015 */
[----:B-----5:R-:W-:Y:S01]  /*1970*/  SEL R18, R18, RZ, !P1 ;  /* 0x000000ff12127207 */ /* 0x020fe20004800000 */
[----:B------:R-:W-:-:S03]  /*1980*/  FADD R13, R13, R20 ;  /* 0x000000140d0d7221 */ /* 0x000fc60000000000 */
[----:B------:R-:W-:Y:S02]  /*1990*/  PRMT R16, R18, 0x7632, R16 ;  /* 0x0000763212107816 */ /* 0x000fe40000000010 */
[C---:B----4-:R-:W-:Y:S02]  /*19a0*/  PRMT R23, R22.reuse, 0x7632, R23 ;  /* 0x0000763216177816 */ /* 0x050fe40000000017 */
[----:B------:R-:W-:Y:S02]  /*19b0*/  SHF.L.U32 R14, R22, 0x10, RZ ;  /* 0x00000010160e7819 */ /* 0x000fe400000006ff */
[----:B------:R-:W-:Y:S02]  /*19c0*/  SHF.L.U32 R20, R19, 0x10, RZ ;  /* 0x0000001013147819 */ /* 0x000fe400000006ff */
[----:B------:R-:W-:Y:S02]  /*19d0*/  PRMT R22, R24, 0x7632, R22 ;  /* 0x0000763218167816 */ /* 0x000fe40000000016 */
[----:B------:R-:W-:-:S02]  /*19e0*/  SHF.L.U32 R21, R21, 0x10, RZ ;  /* 0x0000001015157819 */ /* 0x000fc400000006ff */
[----:B------:R-:W-:Y:S02]  /*19f0*/  SHF.L.U32 R17, R18, 0x10, RZ ;  /* 0x0000001012117819 */ /* 0x000fe400000006ff */
[----:B------:R-:W-:Y:S02]  /*1a00*/  SHF.L.U32 R19, R16, 0x10, RZ ;  /* 0x0000001010137819 */ /* 0x000fe400000006ff */
[----:B------:R-:W-:Y:S01]  /*1a10*/  SHF.L.U32 R25, R24, 0x10, RZ ;  /* 0x0000001018197819 */ /* 0x000fe200000006ff */
[----:B------:R-:W-:Y:S01]  /*1a20*/  FADD R20, R20, R21 ;  /* 0x0000001514147221 */ /* 0x000fe20000000000 */
[----:B------:R-:W-:Y:S01]  /*1a30*/  SHF.L.U32 R23, R23, 0x10, RZ ;  /* 0x0000001017177819 */ /* 0x000fe200000006ff */
[----:B------:R-:W-:Y:S01]  /*1a40*/  FADD R17, -R10, R17 ;  /* 0x000000110a117221 */ /* 0x000fe20000000100 */
[----:B------:R-:W-:Y:S01]  /*1a50*/  SHF.L.U32 R22, R22, 0x10, RZ ;  /* 0x0000001016167819 */ /* 0x000fe200000006ff */
[----:B------:R-:W-:Y:S01]  /*1a60*/  FADD R19, -R10, R19 ;  /* 0x000000130a137221 */ /* 0x000fe20000000100 */
[----:B------:R-:W-:Y:S01]  /*1a70*/  FADD R16, R14, R25 ;  /* 0x000000190e107221 */ /* 0x000fe20000000000 */
[----:B------:R-:W-:Y:S01]  /*1a80*/  FADD R14, R13, 1 ;  /* 0x3f8000000d0e7421 */ /* 0x000fe20000000000 */
[----:B------:R-:W-:Y:S01]  /*1a90*/  FADD R20, R20, 1 ;  /* 0x3f80000014147421 */ /* 0x000fe20000000000 */
[----:B------:R-:W-:Y:S01]  /*1aa0*/  FADD R22, R23, R22 ;  /* 0x0000001617167221 */ /* 0x000fe20000000000 */
[C---:B------:R-:W-:Y:S01]  /*1ab0*/  FMUL R17, R0.reuse, R17 ;  /* 0x0000001100117220 */ /* 0x040fe20000400000 */
[----:B------:R-:W-:-:S03]  /*1ac0*/  FMUL R19, R0, R19 ;  /* 0x0000001300137220 */ /* 0x000fc60000400000 */
[----:B------:R-:W-:Y:S01]  /*1ad0*/  FFMA R14, R17, R14, R16 ;  /* 0x0000000e110e7223 */ /* 0x000fe20000000010 */
[----:B------:R-:W-:Y:S01]  /*1ae0*/  FFMA R19, R19, R20, R22 ;  /* 0x0000001413137223 */ /* 0x000fe20000000016 */
[----:B------:R-:W-:-:S04]  /*1af0*/  IMAD.WIDE R16, R11, 0x2, R2 ;  /* 0x000000020b107825 */ /* 0x000fc800078e0202 */
[----:B------:R-:W-:-:S05]  /*1b00*/  F2FP.BF16.F32.PACK_AB R19, R19, R14 ;  /* 0x0000000e1313723e */ /* 0x000fca00000010ff */
[----:B------:R0:W-:Y:S01]  /*1b10*/  @!P1 STG.E desc[UR6][R16.64], R19 ;  /* 0x0000001310009986 */ /* 0x0001e2000c101906 */
[----:B------:R-:W-:Y:S05]  /*1b20*/  @!P3 BRA `(.L_x_0) ;  /* 0xfffffffc0048b947 */ /* 0x000fea000383ffff */
[----:B------:R-:W-:Y:S05]  /*1b30*/  EXIT ;  /* 0x000000000000794d */ /* 0x000fea0003800000 */
.L_x_1:
[----:B------:R-:W-:-:S00]  /*1b40*/  BRA `(.L_x_1) ;  /* 0xfffffffc00fc7947 */ /* 0x000fc0000383ffff */
[----:B------:R-:W-:-:S00]  /*1b50*/  NOP ;  /* 0x0000000000007918 */ /* 0x000fc00000000000 */
        /* <DEDUP_REMOVED lines=10> */
.L_x_2:


//--------------------- .nv.global.init           --------------------------
	.section	.nv.global.init,"aw",@progbits
.nv.global.init:
	.type		_$_str,@object
	.size		_$_str,(.L_0 - _$_str)
_$_str:
        /*0000*/ 	.byte	0x5f, 0x5f, 0x43, 0x55, 0x44, 0x41, 0x5f, 0x46, 0x54, 0x5a, 0x00
.L_0:


//--------------------- .nv.shared.triton_        --------------------------
	.section	.nv.shared.triton_,"aw",@nobits
	.sectionflags	@""
	.align	16
	.zero		1024


//--------------------- .nv.constant0.triton_     --------------------------
	.section	.nv.constant0.triton_,"a",@progbits
	.sectionflags	@""
	.align	4
.nv.constant0.triton_:
	.zero		584
